//
// Generated by NVIDIA NVVM Compiler
//
// Compiler Build ID: CL-36424714
// Cuda compilation tools, release 13.0, V13.0.88
// Based on NVVM 20.0.0
//

.version 9.0
.target sm_100
.address_size 64

	// .globl	_Z12simpleKernelPi

.visible .entry _Z12simpleKernelPi(
	.param .u64 .ptr .align 1 _Z12simpleKernelPi_param_0
)
{
	.reg .b32 	%r<5>;
	.reg .b64 	%rd<5>;

	ld.param.u64 	%rd1, [_Z12simpleKernelPi_param_0];
	cvta.to.global.u64 	%rd2, %rd1;
	mov.u32 	%r1, %tid.x;
	mov.u32 	%r2, %ctaid.x;
	mov.u32 	%r3, %ntid.x;
	mad.lo.s32 	%r4, %r2, %r3, %r1;
	mul.wide.s32 	%rd3, %r4, 4;
	add.s64 	%rd4, %rd2, %rd3;
	st.global.u32 	[%rd4], %r4;
	ret;

}


// ===== COMPILED SASS (sm_100) =====

	.target	sm_100

	.elftype	@"ET_EXEC"


//--------------------- .note.nv.tkinfo           --------------------------
	.section	.note.nv.tkinfo,"",@"SHT_NOTE"
	.sectionflags	@"SHF_NOTE_NV_TKINFO"
	.tkinfo
        /*0018*/ 	.word	0x00000002
        /*0030*/ 	.string	""
        /*0030*/ 	.string	"ptxas"
        /*0030*/ 	.string	"Cuda compilation tools, release 13.0, V13.0.88"
        /*0030*/ 	.string	"Build cuda_13.0.r13.0/compiler.36424714_0"
        /*0030*/ 	.string	"-arch sm_100 -m 64 "



//--------------------- .note.nv.cuinfo           --------------------------
	.section	.note.nv.cuinfo,"",@"SHT_NOTE"
	.sectionflags	@"SHF_NOTE_NV_CUINFO"
        /*0018*/ 	.short	0x0002
        /*001a*/ 	.short	0x0064
        /*001c*/ 	.short	0x0082
	.zero		2


//--------------------- .nv.info                  --------------------------
	.section	.nv.info,"",@"SHT_CUDA_INFO"
	.align	4


	//----- nvinfo : EIATTR_REGCOUNT
	.align		4
        /*0000*/ 	.byte	0x04, 0x2f
        /*0002*/ 	.short	(.L_1 - .L_0)
	.align		4
.L_0:
        /*0004*/ 	.word	index@(_Z12simpleKernelPi)
        /*0008*/ 	.word	0x00000008


	//----- nvinfo : EIATTR_FRAME_SIZE
	.align		4
.L_1:
        /*000c*/ 	.byte	0x04, 0x11
        /*000e*/ 	.short	(.L_3 - .L_2)
	.align		4
.L_2:
        /*0010*/ 	.word	index@(_Z12simpleKernelPi)
        /*0014*/ 	.word	0x00000000


	//----- nvinfo : EIATTR_MIN_STACK_SIZE
	.align		4
.L_3:
        /*0018*/ 	.byte	0x04, 0x12
        /*001a*/ 	.short	(.L_5 - .L_4)
	.align		4
.L_4:
        /*001c*/ 	.word	index@(_Z12simpleKernelPi)
        /*0020*/ 	.word	0x00000000
.L_5:


//--------------------- .nv.compat                --------------------------
	.section	.nv.compat,"",@"SHT_CUDA_COMPAT_INFO"
	.align	4
        /*0000*/ 	.byte	0x02, 0x09, 0x00, 0x00, 0x02, 0x02, 0x01, 0x00, 0x02, 0x05, 0x05, 0x00, 0x03, 0x07, 0x01, 0x01
        /*0010*/ 	.byte	0x02, 0x03, 0x00, 0x00, 0x02, 0x06, 0x01, 0x00, 0x04, 0x0b, 0x08, 0x00, 0x09, 0x00, 0x00, 0x00
        /*0020*/ 	.byte	0x00, 0x00, 0x00, 0x00


//--------------------- .nv.info._Z12simpleKernelPi --------------------------
	.section	.nv.info._Z12simpleKernelPi,"",@"SHT_CUDA_INFO"
	.sectionflags	@""
	.align	4


	//----- nvinfo : EIATTR_CUDA_API_VERSION
	.align		4
        /*0000*/ 	.byte	0x04, 0x37
        /*0002*/ 	.short	(.L_7 - .L_6)
.L_6:
        /*0004*/ 	.word	0x00000082


	//----- nvinfo : EIATTR_KPARAM_INFO
	.align		4
.L_7:
        /*0008*/ 	.byte	0x04, 0x17
        /*000a*/ 	.short	(.L_9 - .L_8)
.L_8:
        /*000c*/ 	.word	0x00000000
        /*0010*/ 	.short	0x0000
        /*0012*/ 	.short	0x0000
        /*0014*/ 	.byte	0x00, 0xf5, 0x21, 0x00


	//----- nvinfo : EIATTR_SPARSE_MMA_MASK
	.align		4
.L_9:
        /*0018*/ 	.byte	0x03, 0x50
        /*001a*/ 	.short	0x0000


	//----- nvinfo : EIATTR_MAXREG_COUNT
	.align		4
        /*001c*/ 	.byte	0x03, 0x1b
        /*001e*/ 	.short	0x00ff


	//----- nvinfo : EIATTR_MERCURY_ISA_VERSION
	.align		4
        /*0020*/ 	.byte	0x03, 0x5f
        /*0022*/ 	.short	0x0101


	//----- nvinfo : EIATTR_VRC_CTA_INIT_COUNT
	.align		4
        /*0024*/ 	.byte	0x02, 0x4a
	.zero		1
	.zero		1


	//----- nvinfo : EIATTR_EXIT_INSTR_OFFSETS
	.align		4
        /*0028*/ 	.byte	0x04, 0x1c
        /*002a*/ 	.short	(.L_11 - .L_10)


	//   ....[0]....
.L_10:
        /*002c*/ 	.word	0x00000090


	//----- nvinfo : EIATTR_CBANK_PARAM_SIZE
	.align		4
.L_11:
        /*0030*/ 	.byte	0x03, 0x19
        /*0032*/ 	.short	0x0008


	//----- nvinfo : EIATTR_PARAM_CBANK
	.align		4
        /*0034*/ 	.byte	0x04, 0x0a
        /*0036*/ 	.short	(.L_13 - .L_12)
	.align		4
.L_12:
        /*0038*/ 	.word	index@(.nv.constant0._Z12simpleKernelPi)
        /*003c*/ 	.short	0x0380
        /*003e*/ 	.short	0x0008


	//----- nvinfo : EIATTR_SW_WAR
	.align		4
.L_13:
        /*0040*/ 	.byte	0x04, 0x36
        /*0042*/ 	.short	(.L_15 - .L_14)
.L_14:
        /*0044*/ 	.word	0x00000008
.L_15:


//--------------------- .nv.callgraph             --------------------------
	.section	.nv.callgraph,"",@"SHT_CUDA_CALLGRAPH"
	.align	4
	.sectionentsize	8
	.align		4
        /*0000*/ 	.word	0x00000000
	.align		4
        /*0004*/ 	.word	0xffffffff
	.align		4
        /*0008*/ 	.word	0x00000000
	.align		4
        /*000c*/ 	.word	0xfffffffe
	.align		4
        /*0010*/ 	.word	0x00000000
	.align		4
        /*0014*/ 	.word	0xfffffffd
	.align		4
        /*0018*/ 	.word	0x00000000
	.align		4
        /*001c*/ 	.word	0xfffffffc


//--------------------- .text._Z12simpleKernelPi  --------------------------
	.section	.text._Z12simpleKernelPi,"ax",@progbits
	.align	128
        .global         _Z12simpleKernelPi
        .type           _Z12simpleKernelPi,@function
        .size           _Z12simpleKernelPi,(.L_x_1 - _Z12simpleKernelPi)
        .other          _Z12simpleKernelPi,@"STO_CUDA_ENTRY STV_DEFAULT"
_Z12simpleKernelPi:
.text._Z12simpleKernelPi:
[----:B------:R-:W-:Y:S01]  /*0000*/  LDC R1, c[0x0][0x37c] ;  /* 0x0000df00ff017b82 */ /* 0x000fe20000000800 */
[----:B------:R-:W0:Y:S07]  /*0010*/  S2R R5, SR_TID.X ;  /* 0x0000000000057919 */ /* 0x000e2e0000002100 */
[----:B------:R-:W0:Y:S01]  /*0020*/  S2UR UR6, SR_CTAID.X ;  /* 0x00000000000679c3 */ /* 0x000e220000002500 */
[----:B------:R-:W1:Y:S07]  /*0030*/  LDCU.64 UR4, c[0x0][0x358] ;  /* 0x00006b00ff0477ac */ /* 0x000e6e0008000a00 */
[----:B------:R-:W0:Y:S08]  /*0040*/  LDC R0, c[0x0][0x360] ;  /* 0x0000d800ff007b82 */ /* 0x000e300000000800 */
[----:B------:R-:W2:Y:S01]  /*0050*/  LDC.64 R2, c[0x0][0x380] ;  /* 0x0000e000ff027b82 */ /* 0x000ea20000000a00 */
[----:B0-----:R-:W-:-:S04]  /*0060*/  IMAD R5, R0, UR6, R5 ;  /* 0x0000000600057c24 */ /* 0x001fc8000f8e0205 */
[----:B--2---:R-:W-:-:S05]  /*0070*/  IMAD.WIDE R2, R5, 0x4, R2 ;  /* 0x0000000405027825 */ /* 0x004fca00078e0202 */
[----:B-1----:R-:W-:Y:S01]  /*0080*/  STG.E desc[UR4][R2.64], R5 ;  /* 0x0000000502007986 */ /* 0x002fe2000c101904 */
[----:B------:R-:W-:Y:S05]  /*0090*/  EXIT ;  /* 0x000000000000794d */ /* 0x000fea0003800000 */
.L_x_0:
[----:B------:R-:W-:-:S00]  /*00a0*/  BRA `(.L_x_0) ;  /* 0xfffffffc00fc7947 */ /* 0x000fc0000383ffff */
[----:B------:R-:W-:-:S00]  /*00b0*/  NOP ;  /* 0x0000000000007918 */ /* 0x000fc00000000000 */
        /* <DEDUP_REMOVED lines=12> */
.L_x_1:


//--------------------- .nv.shared.reserved.0     --------------------------
	.section	.nv.shared.reserved.0,"aw",@nobits
	.weak		__nv_reservedSMEM_offset_0_alias
	.size		__nv_reservedSMEM_offset_0_alias, 0, 64
	.other		__nv_reservedSMEM_offset_0_alias,@"STO_CUDA_RESERVED_SHARED STV_DEFAULT"
__nv_reservedSMEM_offset_0_alias:
	.zero		0
	.zero		64


//--------------------- .nv.constant0._Z12simpleKernelPi --------------------------
	.section	.nv.constant0._Z12simpleKernelPi,"a",@progbits
	.sectionflags	@""
	.align	4
.nv.constant0._Z12simpleKernelPi:
	.zero		904


//--------------------- SYMBOLS --------------------------

	.type		.nv.reservedSmem.offset0,@object
	.size		.nv.reservedSmem.offset0,0x4
